//
// Generated by NVIDIA NVVM Compiler
//
// Compiler Build ID: CL-36424714
// Cuda compilation tools, release 13.0, V13.0.88
// Based on NVVM 20.0.0
//

.version 9.0
.target sm_100
.address_size 64

	// .globl	_Z15updatePositionsP4Ballidd

.visible .entry _Z15updatePositionsP4Ballidd(
	.param .u64 .ptr .align 1 _Z15updatePositionsP4Ballidd_param_0,
	.param .u32 _Z15updatePositionsP4Ballidd_param_1,
	.param .f64 _Z15updatePositionsP4Ballidd_param_2,
	.param .f64 _Z15updatePositionsP4Ballidd_param_3
)
{
	.reg .pred 	%p<2>;
	.reg .b32 	%r<6>;
	.reg .b64 	%rd<5>;
	.reg .b64 	%fd<8>;

	ld.param.u64 	%rd1, [_Z15updatePositionsP4Ballidd_param_0];
	ld.param.u32 	%r2, [_Z15updatePositionsP4Ballidd_param_1];
	ld.param.f64 	%fd1, [_Z15updatePositionsP4Ballidd_param_2];
	ld.param.f64 	%fd2, [_Z15updatePositionsP4Ballidd_param_3];
	mov.u32 	%r3, %ctaid.x;
	mov.u32 	%r4, %ntid.x;
	mov.u32 	%r5, %tid.x;
	mad.lo.s32 	%r1, %r3, %r4, %r5;
	setp.ge.s32 	%p1, %r1, %r2;
	@%p1 bra 	$L__BB0_2;
	cvta.to.global.u64 	%rd2, %rd1;
	mul.wide.s32 	%rd3, %r1, 32;
	add.s64 	%rd4, %rd2, %rd3;
	ld.global.f64 	%fd3, [%rd4+8];
	ld.global.f64 	%fd4, [%rd4];
	fma.rn.f64 	%fd5, %fd1, %fd3, %fd4;
	st.global.f64 	[%rd4], %fd5;
	mul.f64 	%fd6, %fd1, %fd2;
	sub.f64 	%fd7, %fd3, %fd6;
	st.global.f64 	[%rd4+8], %fd7;
$L__BB0_2:
	ret;

}
	// .globl	_Z15bounceOffGroundP4Balli
.visible .entry _Z15bounceOffGroundP4Balli(
	.param .u64 .ptr .align 1 _Z15bounceOffGroundP4Balli_param_0,
	.param .u32 _Z15bounceOffGroundP4Balli_param_1
)
{
	.reg .pred 	%p<3>;
	.reg .b32 	%r<6>;
	.reg .b64 	%rd<5>;
	.reg .b64 	%fd<5>;

	ld.param.u64 	%rd2, [_Z15bounceOffGroundP4Balli_param_0];
	ld.param.u32 	%r2, [_Z15bounceOffGroundP4Balli_param_1];
	mov.u32 	%r3, %ctaid.x;
	mov.u32 	%r4, %ntid.x;
	mov.u32 	%r5, %tid.x;
	mad.lo.s32 	%r1, %r3, %r4, %r5;
	setp.ge.s32 	%p1, %r1, %r2;
	@%p1 bra 	$L__BB1_3;
	cvta.to.global.u64 	%rd3, %rd2;
	mul.wide.s32 	%rd4, %r1, 32;
	add.s64 	%rd1, %rd3, %rd4;
	ld.global.f64 	%fd2, [%rd1];
	ld.global.f64 	%fd1, [%rd1+24];
	setp.geu.f64 	%p2, %fd2, %fd1;
	@%p2 bra 	$L__BB1_3;
	st.global.f64 	[%rd1], %fd1;
	ld.global.f64 	%fd3, [%rd1+8];
	abs.f64 	%fd4, %fd3;
	st.global.f64 	[%rd1+8], %fd4;
$L__BB1_3:
	ret;

}


// ===== COMPILED SASS (sm_100) =====

	.target	sm_100

	.elftype	@"ET_EXEC"


//--------------------- .note.nv.tkinfo           --------------------------
	.section	.note.nv.tkinfo,"",@"SHT_NOTE"
	.sectionflags	@"SHF_NOTE_NV_TKINFO"
	.tkinfo
        /*0018*/ 	.word	0x00000002
        /*0030*/ 	.string	""
        /*0030*/ 	.string	"ptxas"
        /*0030*/ 	.string	"Cuda compilation tools, release 13.0, V13.0.88"
        /*0030*/ 	.string	"Build cuda_13.0.r13.0/compiler.36424714_0"
        /*0030*/ 	.string	"-arch sm_100 -m 64 "



//--------------------- .note.nv.cuinfo           --------------------------
	.section	.note.nv.cuinfo,"",@"SHT_NOTE"
	.sectionflags	@"SHF_NOTE_NV_CUINFO"
        /*0018*/ 	.short	0x0002
        /*001a*/ 	.short	0x0064
        /*001c*/ 	.short	0x0082
	.zero		2


//--------------------- .nv.info                  --------------------------
	.section	.nv.info,"",@"SHT_CUDA_INFO"
	.align	4


	//----- nvinfo : EIATTR_REGCOUNT
	.align		4
        /*0000*/ 	.byte	0x04, 0x2f
        /*0002*/ 	.short	(.L_1 - .L_0)
	.align		4
.L_0:
        /*0004*/ 	.word	index@(_Z15updatePositionsP4Ballidd)
        /*0008*/ 	.word	0x0000000e


	//----- nvinfo : EIATTR_FRAME_SIZE
	.align		4
.L_1:
        /*000c*/ 	.byte	0x04, 0x11
        /*000e*/ 	.short	(.L_3 - .L_2)
	.align		4
.L_2:
        /*0010*/ 	.word	index@(_Z15updatePositionsP4Ballidd)
        /*0014*/ 	.word	0x00000000


	//----- nvinfo : EIATTR_REGCOUNT
	.align		4
.L_3:
        /*0018*/ 	.byte	0x04, 0x2f
        /*001a*/ 	.short	(.L_5 - .L_4)
	.align		4
.L_4:
        /*001c*/ 	.word	index@(_Z15bounceOffGroundP4Balli)
        /*0020*/ 	.word	0x0000000a


	//----- nvinfo : EIATTR_FRAME_SIZE
	.align		4
.L_5:
        /*0024*/ 	.byte	0x04, 0x11
        /*0026*/ 	.short	(.L_7 - .L_6)
	.align		4
.L_6:
        /*0028*/ 	.word	index@(_Z15bounceOffGroundP4Balli)
        /*002c*/ 	.word	0x00000000


	//----- nvinfo : EIATTR_MIN_STACK_SIZE
	.align		4
.L_7:
        /*0030*/ 	.byte	0x04, 0x12
        /*0032*/ 	.short	(.L_9 - .L_8)
	.align		4
.L_8:
        /*0034*/ 	.word	index@(_Z15bounceOffGroundP4Balli)
        /*0038*/ 	.word	0x00000000


	//----- nvinfo : EIATTR_MIN_STACK_SIZE
	.align		4
.L_9:
        /*003c*/ 	.byte	0x04, 0x12
        /*003e*/ 	.short	(.L_11 - .L_10)
	.align		4
.L_10:
        /*0040*/ 	.word	index@(_Z15updatePositionsP4Ballidd)
        /*0044*/ 	.word	0x00000000
.L_11:


//--------------------- .nv.compat                --------------------------
	.section	.nv.compat,"",@"SHT_CUDA_COMPAT_INFO"
	.align	4
        /*0000*/ 	.byte	0x02, 0x09, 0x00, 0x00, 0x02, 0x02, 0x01, 0x00, 0x02, 0x05, 0x05, 0x00, 0x03, 0x07, 0x01, 0x01
        /*0010*/ 	.byte	0x02, 0x03, 0x00, 0x00, 0x02, 0x06, 0x01, 0x00, 0x04, 0x0b, 0x08, 0x00, 0x01, 0x00, 0x00, 0x00
        /*0020*/ 	.byte	0x00, 0x00, 0x00, 0x00


//--------------------- .nv.info._Z15bounceOffGroundP4Balli --------------------------
	.section	.nv.info._Z15bounceOffGroundP4Balli,"",@"SHT_CUDA_INFO"
	.sectionflags	@""
	.align	4


	//----- nvinfo : EIATTR_CUDA_API_VERSION
	.align		4
        /*0000*/ 	.byte	0x04, 0x37
        /*0002*/ 	.short	(.L_13 - .L_12)
.L_12:
        /*0004*/ 	.word	0x00000082


	//----- nvinfo : EIATTR_KPARAM_INFO
	.align		4
.L_13:
        /*0008*/ 	.byte	0x04, 0x17
        /*000a*/ 	.short	(.L_15 - .L_14)
.L_14:
        /*000c*/ 	.word	0x00000000
        /*0010*/ 	.short	0x0001
        /*0012*/ 	.short	0x0008
        /*0014*/ 	.byte	0x00, 0xf0, 0x11, 0x00


	//----- nvinfo : EIATTR_KPARAM_INFO
	.align		4
.L_15:
        /*0018*/ 	.byte	0x04, 0x17
        /*001a*/ 	.short	(.L_17 - .L_16)
.L_16:
        /*001c*/ 	.word	0x00000000
        /*0020*/ 	.short	0x0000
        /*0022*/ 	.short	0x0000
        /*0024*/ 	.byte	0x00, 0xf5, 0x21, 0x00


	//----- nvinfo : EIATTR_SPARSE_MMA_MASK
	.align		4
.L_17:
        /*0028*/ 	.byte	0x03, 0x50
        /*002a*/ 	.short	0x0000


	//----- nvinfo : EIATTR_MAXREG_COUNT
	.align		4
        /*002c*/ 	.byte	0x03, 0x1b
        /*002e*/ 	.short	0x00ff


	//----- nvinfo : EIATTR_MERCURY_ISA_VERSION
	.align		4
        /*0030*/ 	.byte	0x03, 0x5f
        /*0032*/ 	.short	0x0101


	//----- nvinfo : EIATTR_VRC_CTA_INIT_COUNT
	.align		4
        /*0034*/ 	.byte	0x02, 0x4a
	.zero		1
	.zero		1


	//----- nvinfo : EIATTR_EXIT_INSTR_OFFSETS
	.align		4
        /*0038*/ 	.byte	0x04, 0x1c
        /*003a*/ 	.short	(.L_19 - .L_18)


	//   ....[0]....
.L_18:
        /*003c*/ 	.word	0x00000070


	//   ....[1]....
        /*0040*/ 	.word	0x000000e0


	//   ....[2]....
        /*0044*/ 	.word	0x00000130


	//----- nvinfo : EIATTR_CBANK_PARAM_SIZE
	.align		4
.L_19:
        /*0048*/ 	.byte	0x03, 0x19
        /*004a*/ 	.short	0x000c


	//----- nvinfo : EIATTR_PARAM_CBANK
	.align		4
        /*004c*/ 	.byte	0x04, 0x0a
        /*004e*/ 	.short	(.L_21 - .L_20)
	.align		4
.L_20:
        /*0050*/ 	.word	index@(.nv.constant0._Z15bounceOffGroundP4Balli)
        /*0054*/ 	.short	0x0380
        /*0056*/ 	.short	0x000c


	//----- nvinfo : EIATTR_SW_WAR
	.align		4
.L_21:
        /*0058*/ 	.byte	0x04, 0x36
        /*005a*/ 	.short	(.L_23 - .L_22)
.L_22:
        /*005c*/ 	.word	0x00000008
.L_23:


//--------------------- .nv.info._Z15updatePositionsP4Ballidd --------------------------
	.section	.nv.info._Z15updatePositionsP4Ballidd,"",@"SHT_CUDA_INFO"
	.sectionflags	@""
	.align	4


	//----- nvinfo : EIATTR_CUDA_API_VERSION
	.align		4
        /*0000*/ 	.byte	0x04, 0x37
        /*0002*/ 	.short	(.L_25 - .L_24)
.L_24:
        /*0004*/ 	.word	0x00000082


	//----- nvinfo : EIATTR_KPARAM_INFO
	.align		4
.L_25:
        /*0008*/ 	.byte	0x04, 0x17
        /*000a*/ 	.short	(.L_27 - .L_26)
.L_26:
        /*000c*/ 	.word	0x00000000
        /*0010*/ 	.short	0x0003
        /*0012*/ 	.short	0x0018
        /*0014*/ 	.byte	0x00, 0xf0, 0x21, 0x00


	//----- nvinfo : EIATTR_KPARAM_INFO
	.align		4
.L_27:
        /*0018*/ 	.byte	0x04, 0x17
        /*001a*/ 	.short	(.L_29 - .L_28)
.L_28:
        /*001c*/ 	.word	0x00000000
        /*0020*/ 	.short	0x0002
        /*0022*/ 	.short	0x0010
        /*0024*/ 	.byte	0x00, 0xf0, 0x21, 0x00


	//----- nvinfo : EIATTR_KPARAM_INFO
	.align		4
.L_29:
        /*0028*/ 	.byte	0x04, 0x17
        /*002a*/ 	.short	(.L_31 - .L_30)
.L_30:
        /*002c*/ 	.word	0x00000000
        /*0030*/ 	.short	0x0001
        /*0032*/ 	.short	0x0008
        /*0034*/ 	.byte	0x00, 0xf0, 0x11, 0x00


	//----- nvinfo : EIATTR_KPARAM_INFO
	.align		4
.L_31:
        /*0038*/ 	.byte	0x04, 0x17
        /*003a*/ 	.short	(.L_33 - .L_32)
.L_32:
        /*003c*/ 	.word	0x00000000
        /*0040*/ 	.short	0x0000
        /*0042*/ 	.short	0x0000
        /*0044*/ 	.byte	0x00, 0xf5, 0x21, 0x00


	//----- nvinfo : EIATTR_SPARSE_MMA_MASK
	.align		4
.L_33:
        /*0048*/ 	.byte	0x03, 0x50
        /*004a*/ 	.short	0x0000


	//----- nvinfo : EIATTR_MAXREG_COUNT
	.align		4
        /*004c*/ 	.byte	0x03, 0x1b
        /*004e*/ 	.short	0x00ff


	//----- nvinfo : EIATTR_MERCURY_ISA_VERSION
	.align		4
        /*0050*/ 	.byte	0x03, 0x5f
        /*0052*/ 	.short	0x0101


	//----- nvinfo : EIATTR_VRC_CTA_INIT_COUNT
	.align		4
        /*0054*/ 	.byte	0x02, 0x4a
	.zero		1
	.zero		1


	//----- nvinfo : EIATTR_EXIT_INSTR_OFFSETS
	.align		4
        /*0058*/ 	.byte	0x04, 0x1c
        /*005a*/ 	.short	(.L_35 - .L_34)


	//   ....[0]....
.L_34:
        /*005c*/ 	.word	0x00000070


	//   ....[1]....
        /*0060*/ 	.word	0x00000130


	//----- nvinfo : EIATTR_CBANK_PARAM_SIZE
	.align		4
.L_35:
        /*0064*/ 	.byte	0x03, 0x19
        /*0066*/ 	.short	0x0020


	//----- nvinfo : EIATTR_PARAM_CBANK
	.align		4
        /*0068*/ 	.byte	0x04, 0x0a
        /*006a*/ 	.short	(.L_37 - .L_36)
	.align		4
.L_36:
        /*006c*/ 	.word	index@(.nv.constant0._Z15updatePositionsP4Ballidd)
        /*0070*/ 	.short	0x0380
        /*0072*/ 	.short	0x0020


	//----- nvinfo : EIATTR_SW_WAR
	.align		4
.L_37:
        /*0074*/ 	.byte	0x04, 0x36
        /*0076*/ 	.short	(.L_39 - .L_38)
.L_38:
        /*0078*/ 	.word	0x00000008
.L_39:


//--------------------- .nv.callgraph             --------------------------
	.section	.nv.callgraph,"",@"SHT_CUDA_CALLGRAPH"
	.align	4
	.sectionentsize	8
	.align		4
        /*0000*/ 	.word	0x00000000
	.align		4
        /*0004*/ 	.word	0xffffffff
	.align		4
        /*0008*/ 	.word	0x00000000
	.align		4
        /*000c*/ 	.word	0xfffffffe
	.align		4
        /*0010*/ 	.word	0x00000000
	.align		4
        /*0014*/ 	.word	0xfffffffd
	.align		4
        /*0018*/ 	.word	0x00000000
	.align		4
        /*001c*/ 	.word	0xfffffffc


//--------------------- .text._Z15bounceOffGroundP4Balli --------------------------
	.section	.text._Z15bounceOffGroundP4Balli,"ax",@progbits
	.align	128
        .global         _Z15bounceOffGroundP4Balli
        .type           _Z15bounceOffGroundP4Balli,@function
        .size           _Z15bounceOffGroundP4Balli,(.L_x_2 - _Z15bounceOffGroundP4Balli)
        .other          _Z15bounceOffGroundP4Balli,@"STO_CUDA_ENTRY STV_DEFAULT"
_Z15bounceOffGroundP4Balli:
.text._Z15bounceOffGroundP4Balli:
[----:B------:R-:W-:Y:S01]  /*0000*/  LDC R1, c[0x0][0x37c] ;  /* 0x0000df00ff017b82 */ /* 0x000fe20000000800 */
[----:B------:R-:W0:Y:S07]  /*0010*/  S2R R0, SR_TID.X ;  /* 0x0000000000007919 */ /* 0x000e2e0000002100 */
[----:B------:R-:W0:Y:S01]  /*0020*/  S2UR UR4, SR_CTAID.X ;  /* 0x00000000000479c3 */ /* 0x000e220000002500 */
[----:B------:R-:W1:Y:S07]  /*0030*/  LDCU UR5, c[0x0][0x388] ;  /* 0x00007100ff0577ac */ /* 0x000e6e0008000800 */
[----:B------:R-:W0:Y:S02]  /*0040*/  LDC R5, c[0x0][0x360] ;  /* 0x0000d800ff057b82 */ /* 0x000e240000000800 */
[----:B0-----:R-:W-:-:S05]  /*0050*/  IMAD R5, R5, UR4, R0 ;  /* 0x0000000405057c24 */ /* 0x001fca000f8e0200 */
[----:B-1----:R-:W-:-:S13]  /*0060*/  ISETP.GE.AND P0, PT, R5, UR5, PT ;  /* 0x0000000505007c0c */ /* 0x002fda000bf06270 */
[----:B------:R-:W-:Y:S05]  /*0070*/  @P0 EXIT ;  /* 0x000000000000094d */ /* 0x000fea0003800000 */
[----:B------:R-:W0:Y:S01]  /*0080*/  LDC.64 R2, c[0x0][0x380] ;  /* 0x0000e000ff027b82 */ /* 0x000e220000000a00 */
[----:B------:R-:W1:Y:S01]  /*0090*/  LDCU.64 UR4, c[0x0][0x358] ;  /* 0x00006b00ff0477ac */ /* 0x000e620008000a00 */
[----:B0-----:R-:W-:-:S05]  /*00a0*/  IMAD.WIDE R2, R5, 0x20, R2 ;  /* 0x0000002005027825 */ /* 0x001fca00078e0202 */
[----:B-1----:R-:W2:Y:S04]  /*00b0*/  LDG.E.64 R4, desc[UR4][R2.64] ;  /* 0x0000000402047981 */ /* 0x002ea8000c1e1b00 */
[----:B------:R-:W2:Y:S02]  /*00c0*/  LDG.E.64 R6, desc[UR4][R2.64+0x18] ;  /* 0x0000180402067981 */ /* 0x000ea4000c1e1b00 */
[----:B--2---:R-:W-:-:S14]  /*00d0*/  DSETP.GEU.AND P0, PT, R4, R6, PT ;  /* 0x000000060400722a */ /* 0x004fdc0003f0e000 */
[----:B------:R-:W-:Y:S05]  /*00e0*/  @P0 EXIT ;  /* 0x000000000000094d */ /* 0x000fea0003800000 */
[----:B------:R-:W2:Y:S04]  /*00f0*/  LDG.E.64 R4, desc[UR4][R2.64+0x8] ;  /* 0x0000080402047981 */ /* 0x000ea8000c1e1b00 */
[----:B------:R-:W-:Y:S01]  /*0100*/  STG.E.64 desc[UR4][R2.64], R6 ;  /* 0x0000000602007986 */ /* 0x000fe2000c101b04 */
[----:B--2---:R-:W-:-:S07]  /*0110*/  DADD R4, -RZ, |R4| ;  /* 0x00000000ff047229 */ /* 0x004fce0000000504 */
[----:B------:R-:W-:Y:S01]  /*0120*/  STG.E.64 desc[UR4][R2.64+0x8], R4 ;  /* 0x0000080402007986 */ /* 0x000fe2000c101b04 */
[----:B------:R-:W-:Y:S05]  /*0130*/  EXIT ;  /* 0x000000000000794d */ /* 0x000fea0003800000 */
.L_x_0:
[----:B------:R-:W-:-:S00]  /*0140*/  BRA `(.L_x_0) ;  /* 0xfffffffc00fc7947 */ /* 0x000fc0000383ffff */
[----:B------:R-:W-:-:S00]  /*0150*/  NOP ;  /* 0x0000000000007918 */ /* 0x000fc00000000000 */
        /* <DEDUP_REMOVED lines=10> */
.L_x_2:


//--------------------- .text._Z15updatePositionsP4Ballidd --------------------------
	.section	.text._Z15updatePositionsP4Ballidd,"ax",@progbits
	.align	128
        .global         _Z15updatePositionsP4Ballidd
        .type           _Z15updatePositionsP4Ballidd,@function
        .size           _Z15updatePositionsP4Ballidd,(.L_x_3 - _Z15updatePositionsP4Ballidd)
        .other          _Z15updatePositionsP4Ballidd,@"STO_CUDA_ENTRY STV_DEFAULT"
_Z15updatePositionsP4Ballidd:
.text._Z15updatePositionsP4Ballidd:
        /* <DEDUP_REMOVED lines=9> */
[----:B------:R-:W1:Y:S07]  /*0090*/  LDCU.64 UR4, c[0x0][0x358] ;  /* 0x00006b00ff0477ac */ /* 0x000e6e0008000a00 */
[----:B------:R-:W2:Y:S08]  /*00a0*/  LDC.64 R8, c[0x0][0x390] ;  /* 0x0000e400ff087b82 */ /* 0x000eb00000000a00 */
[----:B------:R-:W3:Y:S01]  /*00b0*/  LDC.64 R10, c[0x0][0x398] ;  /* 0x0000e600ff0a7b82 */ /* 0x000ee20000000a00 */
[----:B0-----:R-:W-:-:S05]  /*00c0*/  IMAD.WIDE R2, R5, 0x20, R2 ;  /* 0x0000002005027825 */ /* 0x001fca00078e0202 */
[----:B-1----:R-:W2:Y:S04]  /*00d0*/  LDG.E.64 R4, desc[UR4][R2.64+0x8] ;  /* 0x0000080402047981 */ /* 0x002ea8000c1e1b00 */
[----:B------:R-:W2:Y:S02]  /*00e0*/  LDG.E.64 R6, desc[UR4][R2.64] ;  /* 0x0000000402067981 */ /* 0x000ea4000c1e1b00 */
[----:B--2---:R-:W-:Y:S02]  /*00f0*/  DFMA R6, R4, R8, R6 ;  /* 0x000000080406722b */ /* 0x004fe40000000006 */
[----:B---3--:R-:W-:-:S05]  /*0100*/  DFMA R4, -R8, R10, R4 ;  /* 0x0000000a0804722b */ /* 0x008fca0000000104 */
[----:B------:R-:W-:Y:S04]  /*0110*/  STG.E.64 desc[UR4][R2.64], R6 ;  /* 0x0000000602007986 */ /* 0x000fe8000c101b04 */
[----:B------:R-:W-:Y:S01]  /*0120*/  STG.E.64 desc[UR4][R2.64+0x8], R4 ;  /* 0x0000080402007986 */ /* 0x000fe2000c101b04 */
[----:B------:R-:W-:Y:S05]  /*0130*/  EXIT ;  /* 0x000000000000794d */ /* 0x000fea0003800000 */
.L_x_1:
        /* <DEDUP_REMOVED lines=12> */
.L_x_3:


//--------------------- .nv.shared.reserved.0     --------------------------
	.section	.nv.shared.reserved.0,"aw",@nobits
	.weak		__nv_reservedSMEM_offset_0_alias
	.size		__nv_reservedSMEM_offset_0_alias, 0, 64
	.other		__nv_reservedSMEM_offset_0_alias,@"STO_CUDA_RESERVED_SHARED STV_DEFAULT"
__nv_reservedSMEM_offset_0_alias:
	.zero		0
	.zero		64


//--------------------- .nv.constant0._Z15bounceOffGroundP4Balli --------------------------
	.section	.nv.constant0._Z15bounceOffGroundP4Balli,"a",@progbits
	.sectionflags	@""
	.align	4
.nv.constant0._Z15bounceOffGroundP4Balli:
	.zero		908


//--------------------- .nv.constant0._Z15updatePositionsP4Ballidd --------------------------
	.section	.nv.constant0._Z15updatePositionsP4Ballidd,"a",@progbits
	.sectionflags	@""
	.align	4
.nv.constant0._Z15updatePositionsP4Ballidd:
	.zero		928


//--------------------- SYMBOLS --------------------------

	.type		.nv.reservedSmem.offset0,@object
	.size		.nv.reservedSmem.offset0,0x4
